//
// Generated by NVIDIA NVVM Compiler
//
// Compiler Build ID: CL-36424714
// Cuda compilation tools, release 13.0, V13.0.88
// Based on NVVM 20.0.0
//

.version 9.0
.target sm_100
.address_size 64

	// .globl	_Z14add_arrays_gpuPiS_S_i

.visible .entry _Z14add_arrays_gpuPiS_S_i(
	.param .u64 .ptr .align 1 _Z14add_arrays_gpuPiS_S_i_param_0,
	.param .u64 .ptr .align 1 _Z14add_arrays_gpuPiS_S_i_param_1,
	.param .u64 .ptr .align 1 _Z14add_arrays_gpuPiS_S_i_param_2,
	.param .u32 _Z14add_arrays_gpuPiS_S_i_param_3
)
{
	.reg .pred 	%p<2>;
	.reg .b32 	%r<9>;
	.reg .b64 	%rd<11>;

	ld.param.u64 	%rd1, [_Z14add_arrays_gpuPiS_S_i_param_0];
	ld.param.u64 	%rd2, [_Z14add_arrays_gpuPiS_S_i_param_1];
	ld.param.u64 	%rd3, [_Z14add_arrays_gpuPiS_S_i_param_2];
	ld.param.u32 	%r2, [_Z14add_arrays_gpuPiS_S_i_param_3];
	mov.u32 	%r3, %ctaid.x;
	mov.u32 	%r4, %ntid.x;
	mov.u32 	%r5, %tid.x;
	mad.lo.s32 	%r1, %r3, %r4, %r5;
	setp.ge.s32 	%p1, %r1, %r2;
	@%p1 bra 	$L__BB0_2;
	cvta.to.global.u64 	%rd4, %rd1;
	cvta.to.global.u64 	%rd5, %rd2;
	cvta.to.global.u64 	%rd6, %rd3;
	mul.wide.s32 	%rd7, %r1, 4;
	add.s64 	%rd8, %rd4, %rd7;
	ld.global.u32 	%r6, [%rd8];
	add.s64 	%rd9, %rd5, %rd7;
	ld.global.u32 	%r7, [%rd9];
	add.s32 	%r8, %r7, %r6;
	add.s64 	%rd10, %rd6, %rd7;
	st.global.u32 	[%rd10], %r8;
$L__BB0_2:
	ret;

}


// ===== COMPILED SASS (sm_100) =====

	.target	sm_100

	.elftype	@"ET_EXEC"


//--------------------- .note.nv.tkinfo           --------------------------
	.section	.note.nv.tkinfo,"",@"SHT_NOTE"
	.sectionflags	@"SHF_NOTE_NV_TKINFO"
	.tkinfo
        /*0018*/ 	.word	0x00000002
        /*0030*/ 	.string	""
        /*0030*/ 	.string	"ptxas"
        /*0030*/ 	.string	"Cuda compilation tools, release 13.0, V13.0.88"
        /*0030*/ 	.string	"Build cuda_13.0.r13.0/compiler.36424714_0"
        /*0030*/ 	.string	"-arch sm_100 -m 64 "



//--------------------- .note.nv.cuinfo           --------------------------
	.section	.note.nv.cuinfo,"",@"SHT_NOTE"
	.sectionflags	@"SHF_NOTE_NV_CUINFO"
        /*0018*/ 	.short	0x0002
        /*001a*/ 	.short	0x0064
        /*001c*/ 	.short	0x0082
	.zero		2


//--------------------- .nv.info                  --------------------------
	.section	.nv.info,"",@"SHT_CUDA_INFO"
	.align	4


	//----- nvinfo : EIATTR_REGCOUNT
	.align		4
        /*0000*/ 	.byte	0x04, 0x2f
        /*0002*/ 	.short	(.L_1 - .L_0)
	.align		4
.L_0:
        /*0004*/ 	.word	index@(_Z14add_arrays_gpuPiS_S_i)
        /*0008*/ 	.word	0x0000000c


	//----- nvinfo : EIATTR_FRAME_SIZE
	.align		4
.L_1:
        /*000c*/ 	.byte	0x04, 0x11
        /*000e*/ 	.short	(.L_3 - .L_2)
	.align		4
.L_2:
        /*0010*/ 	.word	index@(_Z14add_arrays_gpuPiS_S_i)
        /*0014*/ 	.word	0x00000000


	//----- nvinfo : EIATTR_MIN_STACK_SIZE
	.align		4
.L_3:
        /*0018*/ 	.byte	0x04, 0x12
        /*001a*/ 	.short	(.L_5 - .L_4)
	.align		4
.L_4:
        /*001c*/ 	.word	index@(_Z14add_arrays_gpuPiS_S_i)
        /*0020*/ 	.word	0x00000000
.L_5:


//--------------------- .nv.compat                --------------------------
	.section	.nv.compat,"",@"SHT_CUDA_COMPAT_INFO"
	.align	4
        /*0000*/ 	.byte	0x02, 0x09, 0x00, 0x00, 0x02, 0x02, 0x01, 0x00, 0x02, 0x05, 0x05, 0x00, 0x03, 0x07, 0x01, 0x01
        /*0010*/ 	.byte	0x02, 0x03, 0x00, 0x00, 0x02, 0x06, 0x01, 0x00, 0x04, 0x0b, 0x08, 0x00, 0x09, 0x00, 0x00, 0x00
        /*0020*/ 	.byte	0x00, 0x00, 0x00, 0x00


//--------------------- .nv.info._Z14add_arrays_gpuPiS_S_i --------------------------
	.section	.nv.info._Z14add_arrays_gpuPiS_S_i,"",@"SHT_CUDA_INFO"
	.sectionflags	@""
	.align	4


	//----- nvinfo : EIATTR_CUDA_API_VERSION
	.align		4
        /*0000*/ 	.byte	0x04, 0x37
        /*0002*/ 	.short	(.L_7 - .L_6)
.L_6:
        /*0004*/ 	.word	0x00000082


	//----- nvinfo : EIATTR_KPARAM_INFO
	.align		4
.L_7:
        /*0008*/ 	.byte	0x04, 0x17
        /*000a*/ 	.short	(.L_9 - .L_8)
.L_8:
        /*000c*/ 	.word	0x00000000
        /*0010*/ 	.short	0x0003
        /*0012*/ 	.short	0x0018
        /*0014*/ 	.byte	0x00, 0xf0, 0x11, 0x00


	//----- nvinfo : EIATTR_KPARAM_INFO
	.align		4
.L_9:
        /*0018*/ 	.byte	0x04, 0x17
        /*001a*/ 	.short	(.L_11 - .L_10)
.L_10:
        /*001c*/ 	.word	0x00000000
        /*0020*/ 	.short	0x0002
        /*0022*/ 	.short	0x0010
        /*0024*/ 	.byte	0x00, 0xf5, 0x21, 0x00


	//----- nvinfo : EIATTR_KPARAM_INFO
	.align		4
.L_11:
        /*0028*/ 	.byte	0x04, 0x17
        /*002a*/ 	.short	(.L_13 - .L_12)
.L_12:
        /*002c*/ 	.word	0x00000000
        /*0030*/ 	.short	0x0001
        /*0032*/ 	.short	0x0008
        /*0034*/ 	.byte	0x00, 0xf5, 0x21, 0x00


	//----- nvinfo : EIATTR_KPARAM_INFO
	.align		4
.L_13:
        /*0038*/ 	.byte	0x04, 0x17
        /*003a*/ 	.short	(.L_15 - .L_14)
.L_14:
        /*003c*/ 	.word	0x00000000
        /*0040*/ 	.short	0x0000
        /*0042*/ 	.short	0x0000
        /*0044*/ 	.byte	0x00, 0xf5, 0x21, 0x00


	//----- nvinfo : EIATTR_SPARSE_MMA_MASK
	.align		4
.L_15:
        /*0048*/ 	.byte	0x03, 0x50
        /*004a*/ 	.short	0x0000


	//----- nvinfo : EIATTR_MAXREG_COUNT
	.align		4
        /*004c*/ 	.byte	0x03, 0x1b
        /*004e*/ 	.short	0x00ff


	//----- nvinfo : EIATTR_MERCURY_ISA_VERSION
	.align		4
        /*0050*/ 	.byte	0x03, 0x5f
        /*0052*/ 	.short	0x0101


	//----- nvinfo : EIATTR_VRC_CTA_INIT_COUNT
	.align		4
        /*0054*/ 	.byte	0x02, 0x4a
	.zero		1
	.zero		1


	//----- nvinfo : EIATTR_EXIT_INSTR_OFFSETS
	.align		4
        /*0058*/ 	.byte	0x04, 0x1c
        /*005a*/ 	.short	(.L_17 - .L_16)


	//   ....[0]....
.L_16:
        /*005c*/ 	.word	0x00000070


	//   ....[1]....
        /*0060*/ 	.word	0x00000130


	//----- nvinfo : EIATTR_CBANK_PARAM_SIZE
	.align		4
.L_17:
        /*0064*/ 	.byte	0x03, 0x19
        /*0066*/ 	.short	0x001c


	//----- nvinfo : EIATTR_PARAM_CBANK
	.align		4
        /*0068*/ 	.byte	0x04, 0x0a
        /*006a*/ 	.short	(.L_19 - .L_18)
	.align		4
.L_18:
        /*006c*/ 	.word	index@(.nv.constant0._Z14add_arrays_gpuPiS_S_i)
        /*0070*/ 	.short	0x0380
        /*0072*/ 	.short	0x001c


	//----- nvinfo : EIATTR_SW_WAR
	.align		4
.L_19:
        /*0074*/ 	.byte	0x04, 0x36
        /*0076*/ 	.short	(.L_21 - .L_20)
.L_20:
        /*0078*/ 	.word	0x00000008
.L_21:


//--------------------- .nv.callgraph             --------------------------
	.section	.nv.callgraph,"",@"SHT_CUDA_CALLGRAPH"
	.align	4
	.sectionentsize	8
	.align		4
        /*0000*/ 	.word	0x00000000
	.align		4
        /*0004*/ 	.word	0xffffffff
	.align		4
        /*0008*/ 	.word	0x00000000
	.align		4
        /*000c*/ 	.word	0xfffffffe
	.align		4
        /*0010*/ 	.word	0x00000000
	.align		4
        /*0014*/ 	.word	0xfffffffd
	.align		4
        /*0018*/ 	.word	0x00000000
	.align		4
        /*001c*/ 	.word	0xfffffffc


//--------------------- .text._Z14add_arrays_gpuPiS_S_i --------------------------
	.section	.text._Z14add_arrays_gpuPiS_S_i,"ax",@progbits
	.align	128
        .global         _Z14add_arrays_gpuPiS_S_i
        .type           _Z14add_arrays_gpuPiS_S_i,@function
        .size           _Z14add_arrays_gpuPiS_S_i,(.L_x_1 - _Z14add_arrays_gpuPiS_S_i)
        .other          _Z14add_arrays_gpuPiS_S_i,@"STO_CUDA_ENTRY STV_DEFAULT"
_Z14add_arrays_gpuPiS_S_i:
.text._Z14add_arrays_gpuPiS_S_i:
[----:B------:R-:W-:Y:S01]  /*0000*/  LDC R1, c[0x0][0x37c] ;  /* 0x0000df00ff017b82 */ /* 0x000fe20000000800 */
[----:B------:R-:W0:Y:S07]  /*0010*/  S2R R0, SR_TID.X ;  /* 0x0000000000007919 */ /* 0x000e2e0000002100 */
[----:B------:R-:W0:Y:S01]  /*0020*/  S2UR UR4, SR_CTAID.X ;  /* 0x00000000000479c3 */ /* 0x000e220000002500 */
[----:B------:R-:W1:Y:S07]  /*0030*/  LDCU UR5, c[0x0][0x398] ;  /* 0x00007300ff0577ac */ /* 0x000e6e0008000800 */
[----:B------:R-:W0:Y:S02]  /*0040*/  LDC R9, c[0x0][0x360] ;  /* 0x0000d800ff097b82 */ /* 0x000e240000000800 */
[----:B0-----:R-:W-:-:S05]  /*0050*/  IMAD R9, R9, UR4, R0 ;  /* 0x0000000409097c24 */ /* 0x001fca000f8e0200 */
[----:B-1----:R-:W-:-:S13]  /*0060*/  ISETP.GE.AND P0, PT, R9, UR5, PT ;  /* 0x0000000509007c0c */ /* 0x002fda000bf06270 */
[----:B------:R-:W-:Y:S05]  /*0070*/  @P0 EXIT ;  /* 0x000000000000094d */ /* 0x000fea0003800000 */
[----:B------:R-:W0:Y:S01]  /*0080*/  LDC.64 R2, c[0x0][0x380] ;  /* 0x0000e000ff027b82 */ /* 0x000e220000000a00 */
[----:B------:R-:W1:Y:S07]  /*0090*/  LDCU.64 UR4, c[0x0][0x358] ;  /* 0x00006b00ff0477ac */ /* 0x000e6e0008000a00 */
[----:B------:R-:W2:Y:S08]  /*00a0*/  LDC.64 R4, c[0x0][0x388] ;  /* 0x0000e200ff047b82 */ /* 0x000eb00000000a00 */
[----:B------:R-:W3:Y:S01]  /*00b0*/  LDC.64 R6, c[0x0][0x390] ;  /* 0x0000e400ff067b82 */ /* 0x000ee20000000a00 */
[----:B0-----:R-:W-:-:S06]  /*00c0*/  IMAD.WIDE R2, R9, 0x4, R2 ;  /* 0x0000000409027825 */ /* 0x001fcc00078e0202 */
[----:B-1----:R-:W4:Y:S01]  /*00d0*/  LDG.E R2, desc[UR4][R2.64] ;  /* 0x0000000402027981 */ /* 0x002f22000c1e1900 */
[----:B--2---:R-:W-:-:S06]  /*00e0*/  IMAD.WIDE R4, R9, 0x4, R4 ;  /* 0x0000000409047825 */ /* 0x004fcc00078e0204 */
[----:B------:R-:W4:Y:S01]  /*00f0*/  LDG.E R5, desc[UR4][R4.64] ;  /* 0x0000000404057981 */ /* 0x000f22000c1e1900 */
[----:B---3--:R-:W-:Y:S01]  /*0100*/  IMAD.WIDE R6, R9, 0x4, R6 ;  /* 0x0000000409067825 */ /* 0x008fe200078e0206 */
[----:B----4-:R-:W-:-:S05]  /*0110*/  IADD3 R9, PT, PT, R2, R5, RZ ;  /* 0x0000000502097210 */ /* 0x010fca0007ffe0ff */
[----:B------:R-:W-:Y:S01]  /*0120*/  STG.E desc[UR4][R6.64], R9 ;  /* 0x0000000906007986 */ /* 0x000fe2000c101904 */
[----:B------:R-:W-:Y:S05]  /*0130*/  EXIT ;  /* 0x000000000000794d */ /* 0x000fea0003800000 */
.L_x_0:
[----:B------:R-:W-:-:S00]  /*0140*/  BRA `(.L_x_0) ;  /* 0xfffffffc00fc7947 */ /* 0x000fc0000383ffff */
[----:B------:R-:W-:-:S00]  /*0150*/  NOP ;  /* 0x0000000000007918 */ /* 0x000fc00000000000 */
        /* <DEDUP_REMOVED lines=10> */
.L_x_1:


//--------------------- .nv.shared.reserved.0     --------------------------
	.section	.nv.shared.reserved.0,"aw",@nobits
	.weak		__nv_reservedSMEM_offset_0_alias
	.size		__nv_reservedSMEM_offset_0_alias, 0, 64
	.other		__nv_reservedSMEM_offset_0_alias,@"STO_CUDA_RESERVED_SHARED STV_DEFAULT"
__nv_reservedSMEM_offset_0_alias:
	.zero		0
	.zero		64


//--------------------- .nv.constant0._Z14add_arrays_gpuPiS_S_i --------------------------
	.section	.nv.constant0._Z14add_arrays_gpuPiS_S_i,"a",@progbits
	.sectionflags	@""
	.align	4
.nv.constant0._Z14add_arrays_gpuPiS_S_i:
	.zero		924


//--------------------- SYMBOLS --------------------------

	.type		.nv.reservedSmem.offset0,@object
	.size		.nv.reservedSmem.offset0,0x4
